//
// Generated by NVIDIA NVVM Compiler
//
// Compiler Build ID: CL-36424714
// Cuda compilation tools, release 13.0, V13.0.88
// Based on NVVM 20.0.0
//

.version 9.0
.target sm_100
.address_size 64

	// .globl	_Z9addKernelPKiS0_Pii

.visible .entry _Z9addKernelPKiS0_Pii(
	.param .u64 .ptr .align 1 _Z9addKernelPKiS0_Pii_param_0,
	.param .u64 .ptr .align 1 _Z9addKernelPKiS0_Pii_param_1,
	.param .u64 .ptr .align 1 _Z9addKernelPKiS0_Pii_param_2,
	.param .u32 _Z9addKernelPKiS0_Pii_param_3
)
{
	.reg .pred 	%p<2>;
	.reg .b32 	%r<6>;
	.reg .b64 	%rd<11>;

	ld.param.u64 	%rd1, [_Z9addKernelPKiS0_Pii_param_0];
	ld.param.u64 	%rd2, [_Z9addKernelPKiS0_Pii_param_1];
	ld.param.u64 	%rd3, [_Z9addKernelPKiS0_Pii_param_2];
	ld.param.u32 	%r2, [_Z9addKernelPKiS0_Pii_param_3];
	mov.u32 	%r1, %tid.x;
	setp.ge.s32 	%p1, %r1, %r2;
	@%p1 bra 	$L__BB0_2;
	cvta.to.global.u64 	%rd4, %rd1;
	cvta.to.global.u64 	%rd5, %rd2;
	cvta.to.global.u64 	%rd6, %rd3;
	mul.wide.u32 	%rd7, %r1, 4;
	add.s64 	%rd8, %rd4, %rd7;
	ld.global.u32 	%r3, [%rd8];
	add.s64 	%rd9, %rd5, %rd7;
	ld.global.u32 	%r4, [%rd9];
	add.s32 	%r5, %r4, %r3;
	add.s64 	%rd10, %rd6, %rd7;
	st.global.u32 	[%rd10], %r5;
$L__BB0_2:
	ret;

}


// ===== COMPILED SASS (sm_100) =====

	.target	sm_100

	.elftype	@"ET_EXEC"


//--------------------- .note.nv.tkinfo           --------------------------
	.section	.note.nv.tkinfo,"",@"SHT_NOTE"
	.sectionflags	@"SHF_NOTE_NV_TKINFO"
	.tkinfo
        /*0018*/ 	.word	0x00000002
        /*0030*/ 	.string	""
        /*0030*/ 	.string	"ptxas"
        /*0030*/ 	.string	"Cuda compilation tools, release 13.0, V13.0.88"
        /*0030*/ 	.string	"Build cuda_13.0.r13.0/compiler.36424714_0"
        /*0030*/ 	.string	"-arch sm_100 -m 64 "



//--------------------- .note.nv.cuinfo           --------------------------
	.section	.note.nv.cuinfo,"",@"SHT_NOTE"
	.sectionflags	@"SHF_NOTE_NV_CUINFO"
        /*0018*/ 	.short	0x0002
        /*001a*/ 	.short	0x0064
        /*001c*/ 	.short	0x0082
	.zero		2


//--------------------- .nv.info                  --------------------------
	.section	.nv.info,"",@"SHT_CUDA_INFO"
	.align	4


	//----- nvinfo : EIATTR_REGCOUNT
	.align		4
        /*0000*/ 	.byte	0x04, 0x2f
        /*0002*/ 	.short	(.L_1 - .L_0)
	.align		4
.L_0:
        /*0004*/ 	.word	index@(_Z9addKernelPKiS0_Pii)
        /*0008*/ 	.word	0x0000000c


	//----- nvinfo : EIATTR_FRAME_SIZE
	.align		4
.L_1:
        /*000c*/ 	.byte	0x04, 0x11
        /*000e*/ 	.short	(.L_3 - .L_2)
	.align		4
.L_2:
        /*0010*/ 	.word	index@(_Z9addKernelPKiS0_Pii)
        /*0014*/ 	.word	0x00000000


	//----- nvinfo : EIATTR_MIN_STACK_SIZE
	.align		4
.L_3:
        /*0018*/ 	.byte	0x04, 0x12
        /*001a*/ 	.short	(.L_5 - .L_4)
	.align		4
.L_4:
        /*001c*/ 	.word	index@(_Z9addKernelPKiS0_Pii)
        /*0020*/ 	.word	0x00000000
.L_5:


//--------------------- .nv.compat                --------------------------
	.section	.nv.compat,"",@"SHT_CUDA_COMPAT_INFO"
	.align	4
        /*0000*/ 	.byte	0x02, 0x09, 0x00, 0x00, 0x02, 0x02, 0x01, 0x00, 0x02, 0x05, 0x05, 0x00, 0x03, 0x07, 0x01, 0x01
        /*0010*/ 	.byte	0x02, 0x03, 0x00, 0x00, 0x02, 0x06, 0x01, 0x00, 0x04, 0x0b, 0x08, 0x00, 0x09, 0x00, 0x00, 0x00
        /*0020*/ 	.byte	0x00, 0x00, 0x00, 0x00


//--------------------- .nv.info._Z9addKernelPKiS0_Pii --------------------------
	.section	.nv.info._Z9addKernelPKiS0_Pii,"",@"SHT_CUDA_INFO"
	.sectionflags	@""
	.align	4


	//----- nvinfo : EIATTR_CUDA_API_VERSION
	.align		4
        /*0000*/ 	.byte	0x04, 0x37
        /*0002*/ 	.short	(.L_7 - .L_6)
.L_6:
        /*0004*/ 	.word	0x00000082


	//----- nvinfo : EIATTR_KPARAM_INFO
	.align		4
.L_7:
        /*0008*/ 	.byte	0x04, 0x17
        /*000a*/ 	.short	(.L_9 - .L_8)
.L_8:
        /*000c*/ 	.word	0x00000000
        /*0010*/ 	.short	0x0003
        /*0012*/ 	.short	0x0018
        /*0014*/ 	.byte	0x00, 0xf0, 0x11, 0x00


	//----- nvinfo : EIATTR_KPARAM_INFO
	.align		4
.L_9:
        /*0018*/ 	.byte	0x04, 0x17
        /*001a*/ 	.short	(.L_11 - .L_10)
.L_10:
        /*001c*/ 	.word	0x00000000
        /*0020*/ 	.short	0x0002
        /*0022*/ 	.short	0x0010
        /*0024*/ 	.byte	0x00, 0xf5, 0x21, 0x00


	//----- nvinfo : EIATTR_KPARAM_INFO
	.align		4
.L_11:
        /*0028*/ 	.byte	0x04, 0x17
        /*002a*/ 	.short	(.L_13 - .L_12)
.L_12:
        /*002c*/ 	.word	0x00000000
        /*0030*/ 	.short	0x0001
        /*0032*/ 	.short	0x0008
        /*0034*/ 	.byte	0x00, 0xf5, 0x21, 0x00


	//----- nvinfo : EIATTR_KPARAM_INFO
	.align		4
.L_13:
        /*0038*/ 	.byte	0x04, 0x17
        /*003a*/ 	.short	(.L_15 - .L_14)
.L_14:
        /*003c*/ 	.word	0x00000000
        /*0040*/ 	.short	0x0000
        /*0042*/ 	.short	0x0000
        /*0044*/ 	.byte	0x00, 0xf5, 0x21, 0x00


	//----- nvinfo : EIATTR_SPARSE_MMA_MASK
	.align		4
.L_15:
        /*0048*/ 	.byte	0x03, 0x50
        /*004a*/ 	.short	0x0000


	//----- nvinfo : EIATTR_MAXREG_COUNT
	.align		4
        /*004c*/ 	.byte	0x03, 0x1b
        /*004e*/ 	.short	0x00ff


	//----- nvinfo : EIATTR_MERCURY_ISA_VERSION
	.align		4
        /*0050*/ 	.byte	0x03, 0x5f
        /*0052*/ 	.short	0x0101


	//----- nvinfo : EIATTR_VRC_CTA_INIT_COUNT
	.align		4
        /*0054*/ 	.byte	0x02, 0x4a
	.zero		1
	.zero		1


	//----- nvinfo : EIATTR_EXIT_INSTR_OFFSETS
	.align		4
        /*0058*/ 	.byte	0x04, 0x1c
        /*005a*/ 	.short	(.L_17 - .L_16)


	//   ....[0]....
.L_16:
        /*005c*/ 	.word	0x00000040


	//   ....[1]....
        /*0060*/ 	.word	0x00000100


	//----- nvinfo : EIATTR_CBANK_PARAM_SIZE
	.align		4
.L_17:
        /*0064*/ 	.byte	0x03, 0x19
        /*0066*/ 	.short	0x001c


	//----- nvinfo : EIATTR_PARAM_CBANK
	.align		4
        /*0068*/ 	.byte	0x04, 0x0a
        /*006a*/ 	.short	(.L_19 - .L_18)
	.align		4
.L_18:
        /*006c*/ 	.word	index@(.nv.constant0._Z9addKernelPKiS0_Pii)
        /*0070*/ 	.short	0x0380
        /*0072*/ 	.short	0x001c


	//----- nvinfo : EIATTR_SW_WAR
	.align		4
.L_19:
        /*0074*/ 	.byte	0x04, 0x36
        /*0076*/ 	.short	(.L_21 - .L_20)
.L_20:
        /*0078*/ 	.word	0x00000008
.L_21:


//--------------------- .nv.callgraph             --------------------------
	.section	.nv.callgraph,"",@"SHT_CUDA_CALLGRAPH"
	.align	4
	.sectionentsize	8
	.align		4
        /*0000*/ 	.word	0x00000000
	.align		4
        /*0004*/ 	.word	0xffffffff
	.align		4
        /*0008*/ 	.word	0x00000000
	.align		4
        /*000c*/ 	.word	0xfffffffe
	.align		4
        /*0010*/ 	.word	0x00000000
	.align		4
        /*0014*/ 	.word	0xfffffffd
	.align		4
        /*0018*/ 	.word	0x00000000
	.align		4
        /*001c*/ 	.word	0xfffffffc


//--------------------- .text._Z9addKernelPKiS0_Pii --------------------------
	.section	.text._Z9addKernelPKiS0_Pii,"ax",@progbits
	.align	128
        .global         _Z9addKernelPKiS0_Pii
        .type           _Z9addKernelPKiS0_Pii,@function
        .size           _Z9addKernelPKiS0_Pii,(.L_x_1 - _Z9addKernelPKiS0_Pii)
        .other          _Z9addKernelPKiS0_Pii,@"STO_CUDA_ENTRY STV_DEFAULT"
_Z9addKernelPKiS0_Pii:
.text._Z9addKernelPKiS0_Pii:
[----:B------:R-:W-:Y:S01]  /*0000*/  LDC R1, c[0x0][0x37c] ;  /* 0x0000df00ff017b82 */ /* 0x000fe20000000800 */
[----:B------:R-:W0:Y:S01]  /*0010*/  S2R R9, SR_TID.X ;  /* 0x0000000000097919 */ /* 0x000e220000002100 */
[----:B------:R-:W0:Y:S02]  /*0020*/  LDCU UR4, c[0x0][0x398] ;  /* 0x00007300ff0477ac */ /* 0x000e240008000800 */
[----:B0-----:R-:W-:-:S13]  /*0030*/  ISETP.GE.AND P0, PT, R9, UR4, PT ;  /* 0x0000000409007c0c */ /* 0x001fda000bf06270 */
[----:B------:R-:W-:Y:S05]  /*0040*/  @P0 EXIT ;  /* 0x000000000000094d */ /* 0x000fea0003800000 */
[----:B------:R-:W0:Y:S01]  /*0050*/  LDC.64 R2, c[0x0][0x380] ;  /* 0x0000e000ff027b82 */ /* 0x000e220000000a00 */
[----:B------:R-:W1:Y:S07]  /*0060*/  LDCU.64 UR4, c[0x0][0x358] ;  /* 0x00006b00ff0477ac */ /* 0x000e6e0008000a00 */
[----:B------:R-:W2:Y:S08]  /*0070*/  LDC.64 R4, c[0x0][0x388] ;  /* 0x0000e200ff047b82 */ /* 0x000eb00000000a00 */
[----:B------:R-:W3:Y:S01]  /*0080*/  LDC.64 R6, c[0x0][0x390] ;  /* 0x0000e400ff067b82 */ /* 0x000ee20000000a00 */
[----:B0-----:R-:W-:-:S06]  /*0090*/  IMAD.WIDE.U32 R2, R9, 0x4, R2 ;  /* 0x0000000409027825 */ /* 0x001fcc00078e0002 */
[----:B-1----:R-:W4:Y:S01]  /*00a0*/  LDG.E R2, desc[UR4][R2.64] ;  /* 0x0000000402027981 */ /* 0x002f22000c1e1900 */
[----:B--2---:R-:W-:-:S06]  /*00b0*/  IMAD.WIDE.U32 R4, R9, 0x4, R4 ;  /* 0x0000000409047825 */ /* 0x004fcc00078e0004 */
[----:B------:R-:W4:Y:S01]  /*00c0*/  LDG.E R5, desc[UR4][R4.64] ;  /* 0x0000000404057981 */ /* 0x000f22000c1e1900 */
[----:B---3--:R-:W-:Y:S01]  /*00d0*/  IMAD.WIDE.U32 R6, R9, 0x4, R6 ;  /* 0x0000000409067825 */ /* 0x008fe200078e0006 */
[----:B----4-:R-:W-:-:S05]  /*00e0*/  IADD3 R9, PT, PT, R2, R5, RZ ;  /* 0x0000000502097210 */ /* 0x010fca0007ffe0ff */
[----:B------:R-:W-:Y:S01]  /*00f0*/  STG.E desc[UR4][R6.64], R9 ;  /* 0x0000000906007986 */ /* 0x000fe2000c101904 */
[----:B------:R-:W-:Y:S05]  /*0100*/  EXIT ;  /* 0x000000000000794d */ /* 0x000fea0003800000 */
.L_x_0:
[----:B------:R-:W-:-:S00]  /*0110*/  BRA `(.L_x_0) ;  /* 0xfffffffc00fc7947 */ /* 0x000fc0000383ffff */
[----:B------:R-:W-:-:S00]  /*0120*/  NOP ;  /* 0x0000000000007918 */ /* 0x000fc00000000000 */
        /* <DEDUP_REMOVED lines=13> */
.L_x_1:


//--------------------- .nv.shared.reserved.0     --------------------------
	.section	.nv.shared.reserved.0,"aw",@nobits
	.weak		__nv_reservedSMEM_offset_0_alias
	.size		__nv_reservedSMEM_offset_0_alias, 0, 64
	.other		__nv_reservedSMEM_offset_0_alias,@"STO_CUDA_RESERVED_SHARED STV_DEFAULT"
__nv_reservedSMEM_offset_0_alias:
	.zero		0
	.zero		64


//--------------------- .nv.constant0._Z9addKernelPKiS0_Pii --------------------------
	.section	.nv.constant0._Z9addKernelPKiS0_Pii,"a",@progbits
	.sectionflags	@""
	.align	4
.nv.constant0._Z9addKernelPKiS0_Pii:
	.zero		924


//--------------------- SYMBOLS --------------------------

	.type		.nv.reservedSmem.offset0,@object
	.size		.nv.reservedSmem.offset0,0x4
